//
// Generated by NVIDIA NVVM Compiler
//
// Compiler Build ID: CL-36424714
// Cuda compilation tools, release 13.0, V13.0.88
// Based on NVVM 20.0.0
//

.version 9.0
.target sm_100
.address_size 64

	// .globl	_Z3funPxx

.visible .entry _Z3funPxx(
	.param .u64 .ptr .align 1 _Z3funPxx_param_0,
	.param .u64 _Z3funPxx_param_1
)
{
	.reg .pred 	%p<4>;
	.reg .b32 	%r<4>;
	.reg .b64 	%rd<9>;

	ld.param.u64 	%rd1, [_Z3funPxx_param_0];
	ld.param.u64 	%rd2, [_Z3funPxx_param_1];
	mov.u32 	%r1, %ctaid.x;
	mov.u32 	%r2, %ntid.x;
	mul.wide.u32 	%rd3, %r1, %r2;
	mov.u32 	%r3, %tid.x;
	cvt.u64.u32 	%rd4, %r3;
	add.s64 	%rd5, %rd3, %rd4;
	setp.ge.s64 	%p1, %rd5, %rd2;
	and.b64  	%rd6, %rd5, 1;
	setp.eq.b64 	%p2, %rd6, 1;
	or.pred  	%p3, %p1, %p2;
	@%p3 bra 	$L__BB0_2;
	cvta.to.global.u64 	%rd7, %rd1;
	atom.global.add.u64 	%rd8, [%rd7], 1;
$L__BB0_2:
	ret;

}


// ===== COMPILED SASS (sm_100) =====

	.target	sm_100

	.elftype	@"ET_EXEC"


//--------------------- .note.nv.tkinfo           --------------------------
	.section	.note.nv.tkinfo,"",@"SHT_NOTE"
	.sectionflags	@"SHF_NOTE_NV_TKINFO"
	.tkinfo
        /*0018*/ 	.word	0x00000002
        /*0030*/ 	.string	""
        /*0030*/ 	.string	"ptxas"
        /*0030*/ 	.string	"Cuda compilation tools, release 13.0, V13.0.88"
        /*0030*/ 	.string	"Build cuda_13.0.r13.0/compiler.36424714_0"
        /*0030*/ 	.string	"-arch sm_100 -m 64 "



//--------------------- .note.nv.cuinfo           --------------------------
	.section	.note.nv.cuinfo,"",@"SHT_NOTE"
	.sectionflags	@"SHF_NOTE_NV_CUINFO"
        /*0018*/ 	.short	0x0002
        /*001a*/ 	.short	0x0064
        /*001c*/ 	.short	0x0082
	.zero		2


//--------------------- .nv.info                  --------------------------
	.section	.nv.info,"",@"SHT_CUDA_INFO"
	.align	4


	//----- nvinfo : EIATTR_REGCOUNT
	.align		4
        /*0000*/ 	.byte	0x04, 0x2f
        /*0002*/ 	.short	(.L_1 - .L_0)
	.align		4
.L_0:
        /*0004*/ 	.word	index@(_Z3funPxx)
        /*0008*/ 	.word	0x00000008


	//----- nvinfo : EIATTR_FRAME_SIZE
	.align		4
.L_1:
        /*000c*/ 	.byte	0x04, 0x11
        /*000e*/ 	.short	(.L_3 - .L_2)
	.align		4
.L_2:
        /*0010*/ 	.word	index@(_Z3funPxx)
        /*0014*/ 	.word	0x00000000


	//----- nvinfo : EIATTR_MIN_STACK_SIZE
	.align		4
.L_3:
        /*0018*/ 	.byte	0x04, 0x12
        /*001a*/ 	.short	(.L_5 - .L_4)
	.align		4
.L_4:
        /*001c*/ 	.word	index@(_Z3funPxx)
        /*0020*/ 	.word	0x00000000
.L_5:


//--------------------- .nv.compat                --------------------------
	.section	.nv.compat,"",@"SHT_CUDA_COMPAT_INFO"
	.align	4
        /*0000*/ 	.byte	0x02, 0x09, 0x00, 0x00, 0x02, 0x02, 0x01, 0x00, 0x02, 0x05, 0x05, 0x00, 0x03, 0x07, 0x01, 0x01
        /*0010*/ 	.byte	0x02, 0x03, 0x00, 0x00, 0x02, 0x06, 0x01, 0x00, 0x04, 0x0b, 0x08, 0x00, 0x09, 0x00, 0x00, 0x00
        /*0020*/ 	.byte	0x00, 0x00, 0x00, 0x00


//--------------------- .nv.info._Z3funPxx        --------------------------
	.section	.nv.info._Z3funPxx,"",@"SHT_CUDA_INFO"
	.sectionflags	@""
	.align	4


	//----- nvinfo : EIATTR_CUDA_API_VERSION
	.align		4
        /*0000*/ 	.byte	0x04, 0x37
        /*0002*/ 	.short	(.L_7 - .L_6)
.L_6:
        /*0004*/ 	.word	0x00000082


	//----- nvinfo : EIATTR_KPARAM_INFO
	.align		4
.L_7:
        /*0008*/ 	.byte	0x04, 0x17
        /*000a*/ 	.short	(.L_9 - .L_8)
.L_8:
        /*000c*/ 	.word	0x00000000
        /*0010*/ 	.short	0x0001
        /*0012*/ 	.short	0x0008
        /*0014*/ 	.byte	0x00, 0xf0, 0x21, 0x00


	//----- nvinfo : EIATTR_KPARAM_INFO
	.align		4
.L_9:
        /*0018*/ 	.byte	0x04, 0x17
        /*001a*/ 	.short	(.L_11 - .L_10)
.L_10:
        /*001c*/ 	.word	0x00000000
        /*0020*/ 	.short	0x0000
        /*0022*/ 	.short	0x0000
        /*0024*/ 	.byte	0x00, 0xf5, 0x21, 0x00


	//----- nvinfo : EIATTR_SPARSE_MMA_MASK
	.align		4
.L_11:
        /*0028*/ 	.byte	0x03, 0x50
        /*002a*/ 	.short	0x0000


	//----- nvinfo : EIATTR_MAXREG_COUNT
	.align		4
        /*002c*/ 	.byte	0x03, 0x1b
        /*002e*/ 	.short	0x00ff


	//----- nvinfo : EIATTR_MERCURY_ISA_VERSION
	.align		4
        /*0030*/ 	.byte	0x03, 0x5f
        /*0032*/ 	.short	0x0101


	//----- nvinfo : EIATTR_INT_WARP_WIDE_INSTR_OFFSETS
	.align		4
        /*0034*/ 	.byte	0x04, 0x31
        /*0036*/ 	.short	(.L_13 - .L_12)


	//   ....[0]....
.L_12:
        /*0038*/ 	.word	0x000000f0


	//----- nvinfo : EIATTR_VRC_CTA_INIT_COUNT
	.align		4
.L_13:
        /*003c*/ 	.byte	0x02, 0x4a
	.zero		1
	.zero		1


	//----- nvinfo : EIATTR_EXIT_INSTR_OFFSETS
	.align		4
        /*0040*/ 	.byte	0x04, 0x1c
        /*0042*/ 	.short	(.L_15 - .L_14)


	//   ....[0]....
.L_14:
        /*0044*/ 	.word	0x000000c0


	//   ....[1]....
        /*0048*/ 	.word	0x000001b0


	//----- nvinfo : EIATTR_CBANK_PARAM_SIZE
	.align		4
.L_15:
        /*004c*/ 	.byte	0x03, 0x19
        /*004e*/ 	.short	0x0010


	//----- nvinfo : EIATTR_PARAM_CBANK
	.align		4
        /*0050*/ 	.byte	0x04, 0x0a
        /*0052*/ 	.short	(.L_17 - .L_16)
	.align		4
.L_16:
        /*0054*/ 	.word	index@(.nv.constant0._Z3funPxx)
        /*0058*/ 	.short	0x0380
        /*005a*/ 	.short	0x0010


	//----- nvinfo : EIATTR_SW_WAR
	.align		4
.L_17:
        /*005c*/ 	.byte	0x04, 0x36
        /*005e*/ 	.short	(.L_19 - .L_18)
.L_18:
        /*0060*/ 	.word	0x00000008
.L_19:


//--------------------- .nv.callgraph             --------------------------
	.section	.nv.callgraph,"",@"SHT_CUDA_CALLGRAPH"
	.align	4
	.sectionentsize	8
	.align		4
        /*0000*/ 	.word	0x00000000
	.align		4
        /*0004*/ 	.word	0xffffffff
	.align		4
        /*0008*/ 	.word	0x00000000
	.align		4
        /*000c*/ 	.word	0xfffffffe
	.align		4
        /*0010*/ 	.word	0x00000000
	.align		4
        /*0014*/ 	.word	0xfffffffd
	.align		4
        /*0018*/ 	.word	0x00000000
	.align		4
        /*001c*/ 	.word	0xfffffffc


//--------------------- .text._Z3funPxx           --------------------------
	.section	.text._Z3funPxx,"ax",@progbits
	.align	128
        .global         _Z3funPxx
        .type           _Z3funPxx,@function
        .size           _Z3funPxx,(.L_x_1 - _Z3funPxx)
        .other          _Z3funPxx,@"STO_CUDA_ENTRY STV_DEFAULT"
_Z3funPxx:
.text._Z3funPxx:
[----:B------:R-:W-:Y:S01]  /*0000*/  LDC R1, c[0x0][0x37c] ;  /* 0x0000df00ff017b82 */ /* 0x000fe20000000800 */
[----:B------:R-:W0:Y:S07]  /*0010*/  S2R R2, SR_TID.X ;  /* 0x0000000000027919 */ /* 0x000e2e0000002100 */
[----:B------:R-:W0:Y:S01]  /*0020*/  S2UR UR4, SR_CTAID.X ;  /* 0x00000000000479c3 */ /* 0x000e220000002500 */
[----:B------:R-:W1:Y:S01]  /*0030*/  LDCU.64 UR6, c[0x0][0x388] ;  /* 0x00007100ff0677ac */ /* 0x000e620008000a00 */
[----:B------:R-:W-:-:S06]  /*0040*/  IMAD.MOV.U32 R3, RZ, RZ, RZ ;  /* 0x000000ffff037224 */ /* 0x000fcc00078e00ff */
[----:B------:R-:W0:Y:S02]  /*0050*/  LDC R5, c[0x0][0x360] ;  /* 0x0000d800ff057b82 */ /* 0x000e240000000800 */
[----:B0-----:R-:W-:-:S03]  /*0060*/  IMAD.WIDE.U32 R2, R5, UR4, R2 ;  /* 0x0000000405027c25 */ /* 0x001fc6000f8e0002 */
[C---:B------:R-:W-:Y:S02]  /*0070*/  LOP3.LUT R0, R2.reuse, 0x1, RZ, 0xc0, !PT ;  /* 0x0000000102007812 */ /* 0x040fe400078ec0ff */
[----:B-1----:R-:W-:Y:S02]  /*0080*/  ISETP.GE.U32.AND P0, PT, R2, UR6, PT ;  /* 0x0000000602007c0c */ /* 0x002fe4000bf06070 */
[----:B------:R-:W-:-:S04]  /*0090*/  ISETP.NE.U32.AND P1, PT, R0, 0x1, PT ;  /* 0x000000010000780c */ /* 0x000fc80003f25070 */
[----:B------:R-:W-:-:S04]  /*00a0*/  ISETP.NE.U32.AND.EX P1, PT, RZ, RZ, PT, P1 ;  /* 0x000000ffff00720c */ /* 0x000fc80003f25110 */
[----:B------:R-:W-:-:S13]  /*00b0*/  ISETP.GE.OR.EX P0, PT, R3, UR7, !P1, P0 ;  /* 0x0000000703007c0c */ /* 0x000fda000cf06700 */
[----:B------:R-:W-:Y:S05]  /*00c0*/  @P0 EXIT ;  /* 0x000000000000094d */ /* 0x000fea0003800000 */
[----:B------:R-:W0:Y:S01]  /*00d0*/  S2R R0, SR_LANEID ;  /* 0x0000000000007919 */ /* 0x000e220000000000 */
[----:B------:R-:W1:Y:S01]  /*00e0*/  LDC.64 R2, c[0x0][0x380] ;  /* 0x0000e000ff027b82 */ /* 0x000e620000000a00 */
[----:B------:R-:W-:Y:S01]  /*00f0*/  VOTEU.ANY UR4, UPT, PT ;  /* 0x0000000000047886 */ /* 0x000fe200038e0100 */
[----:B------:R-:W1:Y:S01]  /*0100*/  LDCU.64 UR8, c[0x0][0x358] ;  /* 0x00006b00ff0877ac */ /* 0x000e620008000a00 */
[----:B------:R-:W-:Y:S02]  /*0110*/  UPOPC UR6, UR4 ;  /* 0x00000004000672bf */ /* 0x000fe40008000000 */
[----:B------:R-:W-:Y:S02]  /*0120*/  UFLO.U32 UR5, UR4 ;  /* 0x00000004000572bd */ /* 0x000fe400080e0000 */
[----:B------:R-:W-:Y:S01]  /*0130*/  UIMAD.WIDE.U32 UR6, UR6, 0x1, URZ ;  /* 0x00000001060678a5 */ /* 0x000fe2000f8e00ff */
[----:B------:R-:W-:-:S03]  /*0140*/  UMOV UR4, URZ ;  /* 0x000000ff00047c82 */ /* 0x000fc60008000000 */
[----:B------:R-:W-:Y:S02]  /*0150*/  UIADD3 UR4, UPT, UPT, UR7, UR4, URZ ;  /* 0x0000000407047290 */ /* 0x000fe4000fffe0ff */
[----:B------:R-:W-:Y:S02]  /*0160*/  IMAD.U32 R5, RZ, RZ, UR7 ;  /* 0x00000007ff057e24 */ /* 0x000fe4000f8e00ff */
[----:B------:R-:W-:Y:S02]  /*0170*/  IMAD.U32 R4, RZ, RZ, UR6 ;  /* 0x00000006ff047e24 */ /* 0x000fe4000f8e00ff */
[----:B------:R-:W-:Y:S01]  /*0180*/  IMAD.U32 R5, RZ, RZ, UR4 ;  /* 0x00000004ff057e24 */ /* 0x000fe2000f8e00ff */
[----:B0-----:R-:W-:-:S13]  /*0190*/  ISETP.EQ.U32.AND P0, PT, R0, UR5, PT ;  /* 0x0000000500007c0c */ /* 0x001fda000bf02070 */
[----:B-1----:R-:W-:Y:S01]  /*01a0*/  @P0 REDG.E.ADD.64.STRONG.GPU desc[UR8][R2.64], R4 ;  /* 0x000000040200098e */ /* 0x002fe2000c12e508 */
[----:B------:R-:W-:Y:S05]  /*01b0*/  EXIT ;  /* 0x000000000000794d */ /* 0x000fea0003800000 */
.L_x_0:
[----:B------:R-:W-:-:S00]  /*01c0*/  BRA `(.L_x_0) ;  /* 0xfffffffc00fc7947 */ /* 0x000fc0000383ffff */
[----:B------:R-:W-:-:S00]  /*01d0*/  NOP ;  /* 0x0000000000007918 */ /* 0x000fc00000000000 */
        /* <DEDUP_REMOVED lines=10> */
.L_x_1:


//--------------------- .nv.shared.reserved.0     --------------------------
	.section	.nv.shared.reserved.0,"aw",@nobits
	.weak		__nv_reservedSMEM_offset_0_alias
	.size		__nv_reservedSMEM_offset_0_alias, 0, 64
	.other		__nv_reservedSMEM_offset_0_alias,@"STO_CUDA_RESERVED_SHARED STV_DEFAULT"
__nv_reservedSMEM_offset_0_alias:
	.zero		0
	.zero		64


//--------------------- .nv.constant0._Z3funPxx   --------------------------
	.section	.nv.constant0._Z3funPxx,"a",@progbits
	.sectionflags	@""
	.align	4
.nv.constant0._Z3funPxx:
	.zero		912


//--------------------- SYMBOLS --------------------------

	.type		.nv.reservedSmem.offset0,@object
	.size		.nv.reservedSmem.offset0,0x4
